//
// Generated by NVIDIA NVVM Compiler
//
// Compiler Build ID: CL-36424714
// Cuda compilation tools, release 13.0, V13.0.88
// Based on NVVM 20.0.0
//

.version 9.0
.target sm_100
.address_size 64

	// .globl	_Z28soft_hash_collision_kernel_3PKfPKsPKbS0_Pfiiiii

.visible .entry _Z28soft_hash_collision_kernel_3PKfPKsPKbS0_Pfiiiii(
	.param .u64 .ptr .align 1 _Z28soft_hash_collision_kernel_3PKfPKsPKbS0_Pfiiiii_param_0,
	.param .u64 .ptr .align 1 _Z28soft_hash_collision_kernel_3PKfPKsPKbS0_Pfiiiii_param_1,
	.param .u64 .ptr .align 1 _Z28soft_hash_collision_kernel_3PKfPKsPKbS0_Pfiiiii_param_2,
	.param .u64 .ptr .align 1 _Z28soft_hash_collision_kernel_3PKfPKsPKbS0_Pfiiiii_param_3,
	.param .u64 .ptr .align 1 _Z28soft_hash_collision_kernel_3PKfPKsPKbS0_Pfiiiii_param_4,
	.param .u32 _Z28soft_hash_collision_kernel_3PKfPKsPKbS0_Pfiiiii_param_5,
	.param .u32 _Z28soft_hash_collision_kernel_3PKfPKsPKbS0_Pfiiiii_param_6,
	.param .u32 _Z28soft_hash_collision_kernel_3PKfPKsPKbS0_Pfiiiii_param_7,
	.param .u32 _Z28soft_hash_collision_kernel_3PKfPKsPKbS0_Pfiiiii_param_8,
	.param .u32 _Z28soft_hash_collision_kernel_3PKfPKsPKbS0_Pfiiiii_param_9
)
{
	.reg .pred 	%p<16>;
	.reg .b16 	%rs<18>;
	.reg .b32 	%r<112>;
	.reg .b32 	%f<55>;
	.reg .b64 	%rd<71>;

	ld.param.u64 	%rd6, [_Z28soft_hash_collision_kernel_3PKfPKsPKbS0_Pfiiiii_param_0];
	ld.param.u64 	%rd7, [_Z28soft_hash_collision_kernel_3PKfPKsPKbS0_Pfiiiii_param_1];
	ld.param.u64 	%rd4, [_Z28soft_hash_collision_kernel_3PKfPKsPKbS0_Pfiiiii_param_2];
	ld.param.u64 	%rd8, [_Z28soft_hash_collision_kernel_3PKfPKsPKbS0_Pfiiiii_param_4];
	ld.param.u32 	%r36, [_Z28soft_hash_collision_kernel_3PKfPKsPKbS0_Pfiiiii_param_5];
	ld.param.u32 	%r32, [_Z28soft_hash_collision_kernel_3PKfPKsPKbS0_Pfiiiii_param_6];
	ld.param.u32 	%r33, [_Z28soft_hash_collision_kernel_3PKfPKsPKbS0_Pfiiiii_param_7];
	ld.param.u32 	%r34, [_Z28soft_hash_collision_kernel_3PKfPKsPKbS0_Pfiiiii_param_8];
	ld.param.u32 	%r35, [_Z28soft_hash_collision_kernel_3PKfPKsPKbS0_Pfiiiii_param_9];
	cvta.to.global.u64 	%rd1, %rd6;
	cvta.to.global.u64 	%rd2, %rd7;
	cvta.to.global.u64 	%rd3, %rd8;
	mov.u32 	%r37, %ctaid.x;
	mov.u32 	%r38, %ntid.x;
	mul.lo.s32 	%r1, %r37, %r38;
	mov.u32 	%r2, %tid.x;
	add.s32 	%r3, %r1, %r2;
	mov.u32 	%r4, %ctaid.y;
	mov.u32 	%r5, %ctaid.z;
	setp.ge.s32 	%p1, %r3, %r35;
	setp.ge.s32 	%p2, %r4, %r32;
	or.pred  	%p3, %p2, %p1;
	setp.ge.s32 	%p4, %r5, %r36;
	or.pred  	%p5, %p4, %p3;
	@%p5 bra 	$L__BB0_15;
	cvta.to.global.u64 	%rd9, %rd4;
	mad.lo.s32 	%r6, %r32, %r5, %r4;
	mad.lo.s32 	%r7, %r35, %r6, %r3;
	cvt.s64.s32 	%rd10, %r7;
	add.s64 	%rd11, %rd9, %rd10;
	ld.global.nc.u8 	%rs1, [%rd11];
	cvt.u16.u8 	%rs2, %rs1;
	setp.eq.s16 	%p6, %rs2, 0;
	@%p6 bra 	$L__BB0_16;
	setp.lt.s32 	%p7, %r33, 1;
	mov.f32 	%f54, 0f00000000;
	@%p7 bra 	$L__BB0_14;
	mul.lo.s32 	%r8, %r6, %r33;
	and.b32  	%r9, %r33, 7;
	setp.lt.u32 	%p8, %r33, 8;
	mov.f32 	%f54, 0f00000000;
	mov.b32 	%r110, 0;
	@%p8 bra 	$L__BB0_6;
	and.b32  	%r41, %r33, 2147483640;
	neg.s32 	%r108, %r41;
	add.s32 	%r42, %r8, 2;
	mul.lo.s32 	%r11, %r34, %r42;
	add.s32 	%r43, %r8, 3;
	mul.lo.s32 	%r12, %r34, %r43;
	add.s32 	%r44, %r8, 4;
	mul.lo.s32 	%r13, %r34, %r44;
	add.s32 	%r45, %r8, 5;
	mul.lo.s32 	%r14, %r34, %r45;
	add.s32 	%r46, %r8, 6;
	mul.lo.s32 	%r15, %r34, %r46;
	add.s32 	%r47, %r8, 7;
	mul.lo.s32 	%r16, %r34, %r47;
	mul.lo.s32 	%r48, %r34, %r33;
	mul.lo.s32 	%r17, %r48, %r6;
	mul.lo.s32 	%r49, %r35, %r33;
	mad.lo.s32 	%r50, %r49, %r6, %r2;
	add.s32 	%r106, %r50, %r1;
	mov.f32 	%f54, 0f00000000;
	mov.b32 	%r107, 0;
	mul.wide.s32 	%rd16, %r35, 2;
$L__BB0_5:
	.pragma "nounroll";
	and.b32  	%r110, %r33, 2147483640;
	mul.wide.s32 	%rd12, %r106, 2;
	add.s64 	%rd13, %rd2, %rd12;
	ld.global.nc.u16 	%rs3, [%rd13];
	cvt.s32.s16 	%r51, %rs3;
	add.s32 	%r52, %r17, %r107;
	add.s32 	%r53, %r52, %r51;
	mul.wide.s32 	%rd14, %r53, 4;
	add.s64 	%rd15, %rd1, %rd14;
	ld.global.nc.f32 	%f17, [%rd15];
	add.f32 	%f18, %f54, %f17;
	add.s64 	%rd17, %rd13, %rd16;
	ld.global.nc.u16 	%rs4, [%rd17];
	cvt.s32.s16 	%r54, %rs4;
	mad.lo.s32 	%r55, %r34, %r8, %r34;
	add.s32 	%r56, %r55, %r107;
	add.s32 	%r57, %r56, %r54;
	mul.wide.s32 	%rd18, %r57, 4;
	add.s64 	%rd19, %rd1, %rd18;
	ld.global.nc.f32 	%f19, [%rd19];
	add.f32 	%f20, %f18, %f19;
	add.s64 	%rd20, %rd17, %rd16;
	ld.global.nc.u16 	%rs5, [%rd20];
	cvt.s32.s16 	%r58, %rs5;
	add.s32 	%r59, %r11, %r107;
	add.s32 	%r60, %r59, %r58;
	mul.wide.s32 	%rd21, %r60, 4;
	add.s64 	%rd22, %rd1, %rd21;
	ld.global.nc.f32 	%f21, [%rd22];
	add.f32 	%f22, %f20, %f21;
	add.s64 	%rd23, %rd20, %rd16;
	ld.global.nc.u16 	%rs6, [%rd23];
	cvt.s32.s16 	%r61, %rs6;
	add.s32 	%r62, %r12, %r107;
	add.s32 	%r63, %r62, %r61;
	mul.wide.s32 	%rd24, %r63, 4;
	add.s64 	%rd25, %rd1, %rd24;
	ld.global.nc.f32 	%f23, [%rd25];
	add.f32 	%f24, %f22, %f23;
	add.s64 	%rd26, %rd23, %rd16;
	ld.global.nc.u16 	%rs7, [%rd26];
	cvt.s32.s16 	%r64, %rs7;
	add.s32 	%r65, %r13, %r107;
	add.s32 	%r66, %r65, %r64;
	mul.wide.s32 	%rd27, %r66, 4;
	add.s64 	%rd28, %rd1, %rd27;
	ld.global.nc.f32 	%f25, [%rd28];
	add.f32 	%f26, %f24, %f25;
	add.s64 	%rd29, %rd26, %rd16;
	ld.global.nc.u16 	%rs8, [%rd29];
	cvt.s32.s16 	%r67, %rs8;
	add.s32 	%r68, %r14, %r107;
	add.s32 	%r69, %r68, %r67;
	mul.wide.s32 	%rd30, %r69, 4;
	add.s64 	%rd31, %rd1, %rd30;
	ld.global.nc.f32 	%f27, [%rd31];
	add.f32 	%f28, %f26, %f27;
	add.s64 	%rd32, %rd29, %rd16;
	ld.global.nc.u16 	%rs9, [%rd32];
	cvt.s32.s16 	%r70, %rs9;
	add.s32 	%r71, %r15, %r107;
	add.s32 	%r72, %r71, %r70;
	mul.wide.s32 	%rd33, %r72, 4;
	add.s64 	%rd34, %rd1, %rd33;
	ld.global.nc.f32 	%f29, [%rd34];
	add.f32 	%f30, %f28, %f29;
	add.s64 	%rd35, %rd32, %rd16;
	ld.global.nc.u16 	%rs10, [%rd35];
	cvt.s32.s16 	%r73, %rs10;
	add.s32 	%r74, %r16, %r107;
	add.s32 	%r75, %r74, %r73;
	mul.wide.s32 	%rd36, %r75, 4;
	add.s64 	%rd37, %rd1, %rd36;
	ld.global.nc.f32 	%f31, [%rd37];
	add.f32 	%f54, %f30, %f31;
	add.s32 	%r108, %r108, 8;
	shl.b32 	%r76, %r34, 3;
	add.s32 	%r107, %r107, %r76;
	shl.b32 	%r77, %r35, 3;
	add.s32 	%r106, %r106, %r77;
	setp.ne.s32 	%p9, %r108, 0;
	@%p9 bra 	$L__BB0_5;
$L__BB0_6:
	setp.eq.s32 	%p10, %r9, 0;
	@%p10 bra 	$L__BB0_14;
	and.b32  	%r27, %r33, 3;
	setp.lt.u32 	%p11, %r9, 4;
	@%p11 bra 	$L__BB0_9;
	add.s32 	%r78, %r110, %r8;
	mad.lo.s32 	%r79, %r78, %r35, %r3;
	mul.wide.s32 	%rd38, %r79, 2;
	add.s64 	%rd39, %rd2, %rd38;
	ld.global.nc.u16 	%rs11, [%rd39];
	cvt.s32.s16 	%r80, %rs11;
	mul.lo.s32 	%r81, %r78, %r34;
	add.s32 	%r82, %r81, %r80;
	mul.wide.s32 	%rd40, %r82, 4;
	add.s64 	%rd41, %rd1, %rd40;
	ld.global.nc.f32 	%f33, [%rd41];
	add.f32 	%f34, %f54, %f33;
	mul.wide.s32 	%rd42, %r35, 2;
	add.s64 	%rd43, %rd39, %rd42;
	ld.global.nc.u16 	%rs12, [%rd43];
	cvt.s32.s16 	%r83, %rs12;
	add.s32 	%r84, %r81, %r34;
	add.s32 	%r85, %r84, %r83;
	mul.wide.s32 	%rd44, %r85, 4;
	add.s64 	%rd45, %rd1, %rd44;
	ld.global.nc.f32 	%f35, [%rd45];
	add.f32 	%f36, %f34, %f35;
	add.s32 	%r86, %r78, 2;
	add.s64 	%rd46, %rd43, %rd42;
	ld.global.nc.u16 	%rs13, [%rd46];
	cvt.s32.s16 	%r87, %rs13;
	mad.lo.s32 	%r88, %r86, %r34, %r87;
	mul.wide.s32 	%rd47, %r88, 4;
	add.s64 	%rd48, %rd1, %rd47;
	ld.global.nc.f32 	%f37, [%rd48];
	add.f32 	%f38, %f36, %f37;
	add.s32 	%r89, %r78, 3;
	add.s64 	%rd49, %rd46, %rd42;
	ld.global.nc.u16 	%rs14, [%rd49];
	cvt.s32.s16 	%r90, %rs14;
	mad.lo.s32 	%r91, %r89, %r34, %r90;
	mul.wide.s32 	%rd50, %r91, 4;
	add.s64 	%rd51, %rd1, %rd50;
	ld.global.nc.f32 	%f39, [%rd51];
	add.f32 	%f54, %f38, %f39;
	add.s32 	%r110, %r110, 4;
$L__BB0_9:
	setp.eq.s32 	%p12, %r27, 0;
	@%p12 bra 	$L__BB0_14;
	setp.eq.s32 	%p13, %r27, 1;
	@%p13 bra 	$L__BB0_12;
	add.s32 	%r92, %r110, %r8;
	mad.lo.s32 	%r93, %r92, %r35, %r3;
	mul.wide.s32 	%rd52, %r93, 2;
	add.s64 	%rd53, %rd2, %rd52;
	ld.global.nc.u16 	%rs15, [%rd53];
	cvt.s32.s16 	%r94, %rs15;
	mul.lo.s32 	%r95, %r92, %r34;
	add.s32 	%r96, %r95, %r94;
	mul.wide.s32 	%rd54, %r96, 4;
	add.s64 	%rd55, %rd1, %rd54;
	ld.global.nc.f32 	%f41, [%rd55];
	add.f32 	%f42, %f54, %f41;
	mul.wide.s32 	%rd56, %r35, 2;
	add.s64 	%rd57, %rd53, %rd56;
	ld.global.nc.u16 	%rs16, [%rd57];
	cvt.s32.s16 	%r97, %rs16;
	add.s32 	%r98, %r95, %r34;
	add.s32 	%r99, %r98, %r97;
	mul.wide.s32 	%rd58, %r99, 4;
	add.s64 	%rd59, %rd1, %rd58;
	ld.global.nc.f32 	%f43, [%rd59];
	add.f32 	%f54, %f42, %f43;
	add.s32 	%r110, %r110, 2;
$L__BB0_12:
	and.b32  	%r100, %r33, 1;
	setp.eq.b32 	%p14, %r100, 1;
	not.pred 	%p15, %p14;
	@%p15 bra 	$L__BB0_14;
	add.s32 	%r101, %r110, %r8;
	mad.lo.s32 	%r102, %r101, %r35, %r3;
	mul.wide.s32 	%rd60, %r102, 2;
	add.s64 	%rd61, %rd2, %rd60;
	ld.global.nc.u16 	%rs17, [%rd61];
	cvt.s32.s16 	%r103, %rs17;
	mad.lo.s32 	%r104, %r101, %r34, %r103;
	mul.wide.s32 	%rd62, %r104, 4;
	add.s64 	%rd63, %rd1, %rd62;
	ld.global.nc.f32 	%f44, [%rd63];
	add.f32 	%f54, %f54, %f44;
$L__BB0_14:
	ld.param.u64 	%rd70, [_Z28soft_hash_collision_kernel_3PKfPKsPKbS0_Pfiiiii_param_3];
	cvta.to.global.u64 	%rd64, %rd70;
	mul.wide.s32 	%rd65, %r7, 4;
	add.s64 	%rd66, %rd64, %rd65;
	ld.global.nc.f32 	%f45, [%rd66];
	mul.f32 	%f46, %f54, %f45;
	add.s64 	%rd67, %rd3, %rd65;
	st.global.f32 	[%rd67], %f46;
$L__BB0_15:
	ret;
$L__BB0_16:
	mul.wide.s32 	%rd68, %r7, 4;
	add.s64 	%rd69, %rd3, %rd68;
	mov.b32 	%r105, -8388608;
	st.global.u32 	[%rd69], %r105;
	bra.uni 	$L__BB0_15;

}


// ===== COMPILED SASS (sm_100) =====

	.target	sm_100

	.elftype	@"ET_EXEC"


//--------------------- .note.nv.tkinfo           --------------------------
	.section	.note.nv.tkinfo,"",@"SHT_NOTE"
	.sectionflags	@"SHF_NOTE_NV_TKINFO"
	.tkinfo
        /*0018*/ 	.word	0x00000002
        /*0030*/ 	.string	""
        /*0030*/ 	.string	"ptxas"
        /*0030*/ 	.string	"Cuda compilation tools, release 13.0, V13.0.88"
        /*0030*/ 	.string	"Build cuda_13.0.r13.0/compiler.36424714_0"
        /*0030*/ 	.string	"-arch sm_100 -m 64 "



//--------------------- .note.nv.cuinfo           --------------------------
	.section	.note.nv.cuinfo,"",@"SHT_NOTE"
	.sectionflags	@"SHF_NOTE_NV_CUINFO"
        /*0018*/ 	.short	0x0002
        /*001a*/ 	.short	0x0064
        /*001c*/ 	.short	0x0082
	.zero		2


//--------------------- .nv.info                  --------------------------
	.section	.nv.info,"",@"SHT_CUDA_INFO"
	.align	4


	//----- nvinfo : EIATTR_REGCOUNT
	.align		4
        /*0000*/ 	.byte	0x04, 0x2f
        /*0002*/ 	.short	(.L_1 - .L_0)
	.align		4
.L_0:
        /*0004*/ 	.word	index@(_Z28soft_hash_collision_kernel_3PKfPKsPKbS0_Pfiiiii)
        /*0008*/ 	.word	0x00000020


	//----- nvinfo : EIATTR_FRAME_SIZE
	.align		4
.L_1:
        /*000c*/ 	.byte	0x04, 0x11
        /*000e*/ 	.short	(.L_3 - .L_2)
	.align		4
.L_2:
        /*0010*/ 	.word	index@(_Z28soft_hash_collision_kernel_3PKfPKsPKbS0_Pfiiiii)
        /*0014*/ 	.word	0x00000000


	//----- nvinfo : EIATTR_MIN_STACK_SIZE
	.align		4
.L_3:
        /*0018*/ 	.byte	0x04, 0x12
        /*001a*/ 	.short	(.L_5 - .L_4)
	.align		4
.L_4:
        /*001c*/ 	.word	index@(_Z28soft_hash_collision_kernel_3PKfPKsPKbS0_Pfiiiii)
        /*0020*/ 	.word	0x00000000
.L_5:


//--------------------- .nv.compat                --------------------------
	.section	.nv.compat,"",@"SHT_CUDA_COMPAT_INFO"
	.align	4
        /*0000*/ 	.byte	0x02, 0x09, 0x00, 0x00, 0x02, 0x02, 0x01, 0x00, 0x02, 0x05, 0x05, 0x00, 0x03, 0x07, 0x01, 0x01
        /*0010*/ 	.byte	0x02, 0x03, 0x00, 0x00, 0x02, 0x06, 0x01, 0x00, 0x04, 0x0b, 0x08, 0x00, 0x09, 0x00, 0x00, 0x00
        /*0020*/ 	.byte	0x00, 0x00, 0x00, 0x00


//--------------------- .nv.info._Z28soft_hash_collision_kernel_3PKfPKsPKbS0_Pfiiiii --------------------------
	.section	.nv.info._Z28soft_hash_collision_kernel_3PKfPKsPKbS0_Pfiiiii,"",@"SHT_CUDA_INFO"
	.sectionflags	@""
	.align	4


	//----- nvinfo : EIATTR_CUDA_API_VERSION
	.align		4
        /*0000*/ 	.byte	0x04, 0x37
        /*0002*/ 	.short	(.L_7 - .L_6)
.L_6:
        /*0004*/ 	.word	0x00000082


	//----- nvinfo : EIATTR_KPARAM_INFO
	.align		4
.L_7:
        /*0008*/ 	.byte	0x04, 0x17
        /*000a*/ 	.short	(.L_9 - .L_8)
.L_8:
        /*000c*/ 	.word	0x00000000
        /*0010*/ 	.short	0x0009
        /*0012*/ 	.short	0x0038
        /*0014*/ 	.byte	0x00, 0xf0, 0x11, 0x00


	//----- nvinfo : EIATTR_KPARAM_INFO
	.align		4
.L_9:
        /*0018*/ 	.byte	0x04, 0x17
        /*001a*/ 	.short	(.L_11 - .L_10)
.L_10:
        /*001c*/ 	.word	0x00000000
        /*0020*/ 	.short	0x0008
        /*0022*/ 	.short	0x0034
        /*0024*/ 	.byte	0x00, 0xf0, 0x11, 0x00


	//----- nvinfo : EIATTR_KPARAM_INFO
	.align		4
.L_11:
        /*0028*/ 	.byte	0x04, 0x17
        /*002a*/ 	.short	(.L_13 - .L_12)
.L_12:
        /*002c*/ 	.word	0x00000000
        /*0030*/ 	.short	0x0007
        /*0032*/ 	.short	0x0030
        /*0034*/ 	.byte	0x00, 0xf0, 0x11, 0x00


	//----- nvinfo : EIATTR_KPARAM_INFO
	.align		4
.L_13:
        /*0038*/ 	.byte	0x04, 0x17
        /*003a*/ 	.short	(.L_15 - .L_14)
.L_14:
        /*003c*/ 	.word	0x00000000
        /*0040*/ 	.short	0x0006
        /*0042*/ 	.short	0x002c
        /*0044*/ 	.byte	0x00, 0xf0, 0x11, 0x00


	//----- nvinfo : EIATTR_KPARAM_INFO
	.align		4
.L_15:
        /*0048*/ 	.byte	0x04, 0x17
        /*004a*/ 	.short	(.L_17 - .L_16)
.L_16:
        /*004c*/ 	.word	0x00000000
        /*0050*/ 	.short	0x0005
        /*0052*/ 	.short	0x0028
        /*0054*/ 	.byte	0x00, 0xf0, 0x11, 0x00


	//----- nvinfo : EIATTR_KPARAM_INFO
	.align		4
.L_17:
        /*0058*/ 	.byte	0x04, 0x17
        /*005a*/ 	.short	(.L_19 - .L_18)
.L_18:
        /*005c*/ 	.word	0x00000000
        /*0060*/ 	.short	0x0004
        /*0062*/ 	.short	0x0020
        /*0064*/ 	.byte	0x00, 0xf5, 0x21, 0x00


	//----- nvinfo : EIATTR_KPARAM_INFO
	.align		4
.L_19:
        /*0068*/ 	.byte	0x04, 0x17
        /*006a*/ 	.short	(.L_21 - .L_20)
.L_20:
        /*006c*/ 	.word	0x00000000
        /*0070*/ 	.short	0x0003
        /*0072*/ 	.short	0x0018
        /*0074*/ 	.byte	0x00, 0xf5, 0x21, 0x00


	//----- nvinfo : EIATTR_KPARAM_INFO
	.align		4
.L_21:
        /*0078*/ 	.byte	0x04, 0x17
        /*007a*/ 	.short	(.L_23 - .L_22)
.L_22:
        /*007c*/ 	.word	0x00000000
        /*0080*/ 	.short	0x0002
        /*0082*/ 	.short	0x0010
        /*0084*/ 	.byte	0x00, 0xf5, 0x21, 0x00


	//----- nvinfo : EIATTR_KPARAM_INFO
	.align		4
.L_23:
        /*0088*/ 	.byte	0x04, 0x17
        /*008a*/ 	.short	(.L_25 - .L_24)
.L_24:
        /*008c*/ 	.word	0x00000000
        /*0090*/ 	.short	0x0001
        /*0092*/ 	.short	0x0008
        /*0094*/ 	.byte	0x00, 0xf5, 0x21, 0x00


	//----- nvinfo : EIATTR_KPARAM_INFO
	.align		4
.L_25:
        /*0098*/ 	.byte	0x04, 0x17
        /*009a*/ 	.short	(.L_27 - .L_26)
.L_26:
        /*009c*/ 	.word	0x00000000
        /*00a0*/ 	.short	0x0000
        /*00a2*/ 	.short	0x0000
        /*00a4*/ 	.byte	0x00, 0xf5, 0x21, 0x00


	//----- nvinfo : EIATTR_SPARSE_MMA_MASK
	.align		4
.L_27:
        /*00a8*/ 	.byte	0x03, 0x50
        /*00aa*/ 	.short	0x0000


	//----- nvinfo : EIATTR_MAXREG_COUNT
	.align		4
        /*00ac*/ 	.byte	0x03, 0x1b
        /*00ae*/ 	.short	0x00ff


	//----- nvinfo : EIATTR_MERCURY_ISA_VERSION
	.align		4
        /*00b0*/ 	.byte	0x03, 0x5f
        /*00b2*/ 	.short	0x0101


	//----- nvinfo : EIATTR_VRC_CTA_INIT_COUNT
	.align		4
        /*00b4*/ 	.byte	0x02, 0x4a
	.zero		1
	.zero		1


	//----- nvinfo : EIATTR_EXIT_INSTR_OFFSETS
	.align		4
        /*00b8*/ 	.byte	0x04, 0x1c
        /*00ba*/ 	.short	(.L_29 - .L_28)


	//   ....[0]....
.L_28:
        /*00bc*/ 	.word	0x000000d0


	//   ....[1]....
        /*00c0*/ 	.word	0x00000d00


	//   ....[2]....
        /*00c4*/ 	.word	0x00000d50


	//----- nvinfo : EIATTR_CRS_STACK_SIZE
	.align		4
.L_29:
        /*00c8*/ 	.byte	0x04, 0x1e
        /*00ca*/ 	.short	(.L_31 - .L_30)
.L_30:
        /*00cc*/ 	.word	0x00000000


	//----- nvinfo : EIATTR_CBANK_PARAM_SIZE
	.align		4
.L_31:
        /*00d0*/ 	.byte	0x03, 0x19
        /*00d2*/ 	.short	0x003c


	//----- nvinfo : EIATTR_PARAM_CBANK
	.align		4
        /*00d4*/ 	.byte	0x04, 0x0a
        /*00d6*/ 	.short	(.L_33 - .L_32)
	.align		4
.L_32:
        /*00d8*/ 	.word	index@(.nv.constant0._Z28soft_hash_collision_kernel_3PKfPKsPKbS0_Pfiiiii)
        /*00dc*/ 	.short	0x0380
        /*00de*/ 	.short	0x003c


	//----- nvinfo : EIATTR_SW_WAR
	.align		4
.L_33:
        /*00e0*/ 	.byte	0x04, 0x36
        /*00e2*/ 	.short	(.L_35 - .L_34)
.L_34:
        /*00e4*/ 	.word	0x00000008
.L_35:


//--------------------- .nv.callgraph             --------------------------
	.section	.nv.callgraph,"",@"SHT_CUDA_CALLGRAPH"
	.align	4
	.sectionentsize	8
	.align		4
        /*0000*/ 	.word	0x00000000
	.align		4
        /*0004*/ 	.word	0xffffffff
	.align		4
        /*0008*/ 	.word	0x00000000
	.align		4
        /*000c*/ 	.word	0xfffffffe
	.align		4
        /*0010*/ 	.word	0x00000000
	.align		4
        /*0014*/ 	.word	0xfffffffd
	.align		4
        /*0018*/ 	.word	0x00000000
	.align		4
        /*001c*/ 	.word	0xfffffffc


//--------------------- .text._Z28soft_hash_collision_kernel_3PKfPKsPKbS0_Pfiiiii --------------------------
	.section	.text._Z28soft_hash_collision_kernel_3PKfPKsPKbS0_Pfiiiii,"ax",@progbits
	.align	128
        .global         _Z28soft_hash_collision_kernel_3PKfPKsPKbS0_Pfiiiii
        .type           _Z28soft_hash_collision_kernel_3PKfPKsPKbS0_Pfiiiii,@function
        .size           _Z28soft_hash_collision_kernel_3PKfPKsPKbS0_Pfiiiii,(.L_x_6 - _Z28soft_hash_collision_kernel_3PKfPKsPKbS0_Pfiiiii)
        .other          _Z28soft_hash_collision_kernel_3PKfPKsPKbS0_Pfiiiii,@"STO_CUDA_ENTRY STV_DEFAULT"
_Z28soft_hash_collision_kernel_3PKfPKsPKbS0_Pfiiiii:
.text._Z28soft_hash_collision_kernel_3PKfPKsPKbS0_Pfiiiii:
[----:B------:R-:W-:Y:S01]  /*0000*/  LDC R1, c[0x0][0x37c] ;  /* 0x0000df00ff017b82 */ /* 0x000fe20000000800 */
[----:B------:R-:W0:Y:S07]  /*0010*/  S2R R27, SR_TID.X ;  /* 0x00000000001b7919 */ /* 0x000e2e0000002100 */
[----:B------:R-:W1:Y:S01]  /*0020*/  S2UR UR4, SR_CTAID.X ;  /* 0x00000000000479c3 */ /* 0x000e620000002500 */
[----:B------:R-:W1:Y:S01]  /*0030*/  LDCU UR5, c[0x0][0x360] ;  /* 0x00006c00ff0577ac */ /* 0x000e620008000800 */
[----:B------:R-:W2:Y:S06]  /*0040*/  S2R R10, SR_CTAID.Z ;  /* 0x00000000000a7919 */ /* 0x000eac0000002700 */
[----:B------:R-:W3:Y:S08]  /*0050*/  LDC R0, c[0x0][0x3b8] ;  /* 0x0000ee00ff007b82 */ /* 0x000ef00000000800 */
[----:B------:R-:W4:Y:S08]  /*0060*/  S2UR UR6, SR_CTAID.Y ;  /* 0x00000000000679c3 */ /* 0x000f300000002600 */
[----:B------:R-:W4:Y:S01]  /*0070*/  LDC.64 R4, c[0x0][0x3a8] ;  /* 0x0000ea00ff047b82 */ /* 0x000f220000000a00 */
[----:B-1----:R-:W-:-:S06]  /*0080*/  UIMAD UR4, UR4, UR5, URZ ;  /* 0x00000005040472a4 */ /* 0x002fcc000f8e02ff */
[----:B0-----:R-:W-:-:S04]  /*0090*/  IADD3 R3, PT, PT, R27, UR4, RZ ;  /* 0x000000041b037c10 */ /* 0x001fc8000fffe0ff */
[----:B---3--:R-:W-:-:S04]  /*00a0*/  ISETP.GE.AND P0, PT, R3, R0, PT ;  /* 0x000000000300720c */ /* 0x008fc80003f06270 */
[----:B----4-:R-:W-:-:S04]  /*00b0*/  ISETP.LE.OR P0, PT, R5, UR6, P0 ;  /* 0x0000000605007c0c */ /* 0x010fc80008703670 */
[----:B--2---:R-:W-:-:S13]  /*00c0*/  ISETP.GE.OR P0, PT, R10, R4, P0 ;  /* 0x000000040a00720c */ /* 0x004fda0000706670 */
[----:B------:R-:W-:Y:S05]  /*00d0*/  @P0 EXIT ;  /* 0x000000000000094d */ /* 0x000fea0003800000 */
[----:B------:R-:W0:Y:S01]  /*00e0*/  LDCU.64 UR8, c[0x0][0x390] ;  /* 0x00007200ff0877ac */ /* 0x000e220008000a00 */
[----:B------:R-:W-:Y:S01]  /*00f0*/  IMAD R10, R10, R5, UR6 ;  /* 0x000000060a0a7e24 */ /* 0x000fe2000f8e0205 */
[----:B------:R-:W1:Y:S03]  /*0100*/  LDCU.64 UR6, c[0x0][0x358] ;  /* 0x00006b00ff0677ac */ /* 0x000e660008000a00 */
[----:B------:R-:W-:-:S05]  /*0110*/  IMAD R2, R10, R0, R3 ;  /* 0x000000000a027224 */ /* 0x000fca00078e0203 */
[----:B0-----:R-:W-:-:S04]  /*0120*/  IADD3 R4, P0, PT, R2, UR8, RZ ;  /* 0x0000000802047c10 */ /* 0x001fc8000ff1e0ff */
[----:B------:R-:W-:-:S05]  /*0130*/  LEA.HI.X.SX32 R5, R2, UR9, 0x1, P0 ;  /* 0x0000000902057c11 */ /* 0x000fca00080f0eff */
[----:B-1----:R-:W2:Y:S02]  /*0140*/  LDG.E.U8.CONSTANT R4, desc[UR6][R4.64] ;  /* 0x0000000604047981 */ /* 0x002ea4000c1e9100 */
[----:B--2---:R-:W-:-:S13]  /*0150*/  ISETP.NE.AND P0, PT, R4, RZ, PT ;  /* 0x000000ff0400720c */ /* 0x004fda0003f05270 */
[----:B------:R-:W-:Y:S05]  /*0160*/  @!P0 BRA `(.L_x_0) ;  /* 0x0000000800e88947 */ /* 0x000fea0003800000 */
[----:B------:R-:W0:Y:S01]  /*0170*/  LDC R5, c[0x0][0x3b0] ;  /* 0x0000ec00ff057b82 */ /* 0x000e220000000800 */
[----:B------:R-:W-:Y:S01]  /*0180*/  HFMA2 R24, -RZ, RZ, 0, 0 ;  /* 0x00000000ff187431 */ /* 0x000fe200000001ff */
[----:B0-----:R-:W-:-:S13]  /*0190*/  ISETP.GE.AND P0, PT, R5, 0x1, PT ;  /* 0x000000010500780c */ /* 0x001fda0003f06270 */
[----:B------:R-:W-:Y:S05]  /*01a0*/  @!P0 BRA `(.L_x_1) ;  /* 0x0000000800b88947 */ /* 0x000fea0003800000 */
[C---:B------:R-:W-:Y:S01]  /*01b0*/  ISETP.GE.U32.AND P0, PT, R5.reuse, 0x8, PT ;  /* 0x000000080500780c */ /* 0x040fe20003f06070 */
[----:B------:R-:W-:Y:S01]  /*01c0*/  IMAD R6, R10, R5, RZ ;  /* 0x000000050a067224 */ /* 0x000fe200078e02ff */
[----:B------:R-:W-:Y:S02]  /*01d0*/  LOP3.LUT R7, R5, 0x7, RZ, 0xc0, !PT ;  /* 0x0000000705077812 */ /* 0x000fe400078ec0ff */
[----:B------:R-:W-:Y:S02]  /*01e0*/  MOV R24, RZ ;  /* 0x000000ff00187202 */ /* 0x000fe40000000f00 */
[----:B------:R-:W-:-:S07]  /*01f0*/  MOV R8, RZ ;  /* 0x000000ff00087202 */ /* 0x000fce0000000f00 */
[----:B------:R-:W-:Y:S05]  /*0200*/  @!P0 BRA `(.L_x_2) ;  /* 0x00000004005c8947 */ /* 0x000fea0003800000 */
[----:B------:R-:W0:Y:S01]  /*0210*/  LDC R9, c[0x0][0x3b4] ;  /* 0x0000ed00ff097b82 */ /* 0x000e220000000800 */
[----:B------:R-:W-:Y:S01]  /*0220*/  IMAD R13, R0, R5, RZ ;  /* 0x00000005000d7224 */ /* 0x000fe200078e02ff */
[----:B------:R-:W-:Y:S01]  /*0230*/  LOP3.LUT R8, R5, 0x7ffffff8, RZ, 0xc0, !PT ;  /* 0x7ffffff805087812 */ /* 0x000fe200078ec0ff */
[----:B------:R-:W-:Y:S01]  /*0240*/  HFMA2 R4, -RZ, RZ, 0, 0 ;  /* 0x00000000ff047431 */ /* 0x000fe200000001ff */
[----:B------:R-:W-:Y:S01]  /*0250*/  IADD3 R12, PT, PT, R6, 0x3, RZ ;  /* 0x00000003060c7810 */ /* 0x000fe20007ffe0ff */
[----:B------:R-:W-:Y:S01]  /*0260*/  IMAD R27, R10, R13, R27 ;  /* 0x0000000d0a1b7224 */ /* 0x000fe200078e021b */
[C---:B------:R-:W-:Y:S02]  /*0270*/  IADD3 R13, PT, PT, R6.reuse, 0x4, RZ ;  /* 0x00000004060d7810 */ /* 0x040fe40007ffe0ff */
[C---:B------:R-:W-:Y:S02]  /*0280*/  IADD3 R20, PT, PT, R6.reuse, 0x5, RZ ;  /* 0x0000000506147810 */ /* 0x040fe40007ffe0ff */
[----:B------:R-:W-:-:S02]  /*0290*/  IADD3 R21, PT, PT, R6, 0x6, RZ ;  /* 0x0000000606157810 */ /* 0x000fc40007ffe0ff */
[----:B------:R-:W-:Y:S02]  /*02a0*/  IADD3 R22, PT, PT, R6, 0x7, RZ ;  /* 0x0000000706167810 */ /* 0x000fe40007ffe0ff */
[----:B------:R-:W-:Y:S02]  /*02b0*/  MOV R24, RZ ;  /* 0x000000ff00187202 */ /* 0x000fe40000000f00 */
[----:B------:R-:W-:Y:S02]  /*02c0*/  IADD3 R23, PT, PT, -R8, RZ, RZ ;  /* 0x000000ff08177210 */ /* 0x000fe40007ffe1ff */
[----:B------:R-:W-:Y:S01]  /*02d0*/  IADD3 R27, PT, PT, R27, UR4, RZ ;  /* 0x000000041b1b7c10 */ /* 0x000fe2000fffe0ff */
[-C--:B0-----:R-:W-:Y:S02]  /*02e0*/  IMAD R11, R5, R9.reuse, RZ ;  /* 0x00000009050b7224 */ /* 0x081fe400078e02ff */
[----:B------:R-:W-:Y:S02]  /*02f0*/  IMAD R25, R6, R9, R9 ;  /* 0x0000000906197224 */ /* 0x000fe400078e0209 */
[----:B------:R-:W-:Y:S01]  /*0300*/  IMAD R11, R10, R11, RZ ;  /* 0x0000000b0a0b7224 */ /* 0x000fe200078e02ff */
[----:B------:R-:W-:-:S07]  /*0310*/  IADD3 R10, PT, PT, R6, 0x2, RZ ;  /* 0x00000002060a7810 */ /* 0x000fce0007ffe0ff */
.L_x_3:
[----:B------:R-:W0:Y:S08]  /*0320*/  LDC.64 R28, c[0x0][0x388] ;  /* 0x0000e200ff1c7b82 */ /* 0x000e300000000a00 */
[----:B------:R-:W1:Y:S01]  /*0330*/  LDC.64 R14, c[0x0][0x380] ;  /* 0x0000e000ff0e7b82 */ /* 0x000e620000000a00 */
[----:B0-----:R-:W-:-:S05]  /*0340*/  IMAD.WIDE R28, R27, 0x2, R28 ;  /* 0x000000021b1c7825 */ /* 0x001fca00078e021c */
[----:B------:R-:W2:Y:S01]  /*0350*/  LDG.E.U16.CONSTANT R16, desc[UR6][R28.64] ;  /* 0x000000061c107981 */ /* 0x000ea2000c1e9500 */
[----:B------:R-:W-:-:S05]  /*0360*/  IMAD.WIDE R18, R0, 0x2, R28 ;  /* 0x0000000200127825 */ /* 0x000fca00078e021c */
[----:B------:R-:W3:Y:S01]  /*0370*/  LDG.E.U16.CONSTANT R26, desc[UR6][R18.64] ;  /* 0x00000006121a7981 */ /* 0x000ee2000c1e9500 */
[----:B--2---:R-:W-:-:S04]  /*0380*/  PRMT R16, R16, 0x9910, RZ ;  /* 0x0000991010107816 */ /* 0x004fc800000000ff */
[----:B------:R-:W-:-:S05]  /*0390*/  IADD3 R17, PT, PT, R16, R11, R4 ;  /* 0x0000000b10117210 */ /* 0x000fca0007ffe004 */
[----:B-1----:R-:W-:-:S06]  /*03a0*/  IMAD.WIDE R16, R17, 0x4, R14 ;  /* 0x0000000411107825 */ /* 0x002fcc00078e020e */
[----:B------:R-:W2:Y:S01]  /*03b0*/  LDG.E.CONSTANT R17, desc[UR6][R16.64] ;  /* 0x0000000610117981 */ /* 0x000ea2000c1e9900 */
[----:B---3--:R-:W-:Y:S01]  /*03c0*/  PRMT R26, R26, 0x9910, RZ ;  /* 0x000099101a1a7816 */ /* 0x008fe200000000ff */
[----:B------:R-:W-:-:S03]  /*03d0*/  IMAD.WIDE R28, R0, 0x2, R18 ;  /* 0x00000002001c7825 */ /* 0x000fc600078e0212 */
[----:B------:R-:W-:Y:S02]  /*03e0*/  IADD3 R26, PT, PT, R26, R25, R4 ;  /* 0x000000191a1a7210 */ /* 0x000fe40007ffe004 */
[----:B------:R-:W3:Y:S01]  /*03f0*/  LDG.E.U16.CONSTANT R18, desc[UR6][R28.64] ;  /* 0x000000061c127981 */ /* 0x000ee2000c1e9500 */
[----:B--2---:R-:W-:Y:S02]  /*0400*/  FADD R24, R17, R24 ;  /* 0x0000001811187221 */ /* 0x004fe40000000000 */
[----:B------:R-:W-:-:S05]  /*0410*/  IMAD.WIDE R16, R26, 0x4, R14 ;  /* 0x000000041a107825 */ /* 0x000fca00078e020e */
[----:B------:R-:W2:Y:S01]  /*0420*/  LDG.E.CONSTANT R26, desc[UR6][R16.64] ;  /* 0x00000006101a7981 */ /* 0x000ea2000c1e9900 */
[----:B------:R-:W-:Y:S01]  /*0430*/  IMAD R19, R10, R9, R4 ;  /* 0x000000090a137224 */ /* 0x000fe200078e0204 */
[----:B---3--:R-:W-:Y:S01]  /*0440*/  PRMT R18, R18, 0x9910, RZ ;  /* 0x0000991012127816 */ /* 0x008fe200000000ff */
[----:B--2---:R-:W-:-:S03]  /*0450*/  FADD R24, R24, R26 ;  /* 0x0000001a18187221 */ /* 0x004fc60000000000 */
[----:B------:R-:W-:Y:S01]  /*0460*/  IADD3 R26, PT, PT, R18, R19, RZ ;  /* 0x00000013121a7210 */ /* 0x000fe20007ffe0ff */
[----:B------:R-:W-:-:S04]  /*0470*/  IMAD.WIDE R18, R0, 0x2, R28 ;  /* 0x0000000200127825 */ /* 0x000fc800078e021c */
[----:B------:R-:W-:Y:S01]  /*0480*/  IMAD.WIDE R16, R26, 0x4, R14 ;  /* 0x000000041a107825 */ /* 0x000fe200078e020e */
[----:B------:R-:W2:Y:S04]  /*0490*/  LDG.E.U16.CONSTANT R28, desc[UR6][R18.64] ;  /* 0x00000006121c7981 */ /* 0x000ea8000c1e9500 */
[----:B------:R-:W3:Y:S01]  /*04a0*/  LDG.E.CONSTANT R26, desc[UR6][R16.64] ;  /* 0x00000006101a7981 */ /* 0x000ee2000c1e9900 */
[----:B------:R-:W-:Y:S01]  /*04b0*/  IMAD R29, R12, R9, R4 ;  /* 0x000000090c1d7224 */ /* 0x000fe200078e0204 */
[----:B--2---:R-:W-:Y:S01]  /*04c0*/  PRMT R28, R28, 0x9910, RZ ;  /* 0x000099101c1c7816 */ /* 0x004fe200000000ff */
[----:B---3--:R-:W-:-:S03]  /*04d0*/  FADD R24, R24, R26 ;  /* 0x0000001a18187221 */ /* 0x008fc60000000000 */
[----:B------:R-:W-:-:S04]  /*04e0*/  MOV R26, R28 ;  /* 0x0000001c001a7202 */ /* 0x000fc80000000f00 */
[----:B------:R-:W-:Y:S01]  /*04f0*/  IADD3 R26, PT, PT, R26, R29, RZ ;  /* 0x0000001d1a1a7210 */ /* 0x000fe20007ffe0ff */
[----:B------:R-:W-:-:S05]  /*0500*/  IMAD.WIDE R28, R0, 0x2, R18 ;  /* 0x00000002001c7825 */ /* 0x000fca00078e0212 */
[----:B------:R-:W2:Y:S01]  /*0510*/  LDG.E.U16.CONSTANT R18, desc[UR6][R28.64] ;  /* 0x000000061c127981 */ /* 0x000ea2000c1e9500 */
[----:B------:R-:W-:-:S05]  /*0520*/  IMAD.WIDE R16, R26, 0x4, R14 ;  /* 0x000000041a107825 */ /* 0x000fca00078e020e */
[----:B------:R0:W3:Y:S01]  /*0530*/  LDG.E.CONSTANT R26, desc[UR6][R16.64] ;  /* 0x00000006101a7981 */ /* 0x0000e2000c1e9900 */
[----:B------:R-:W-:Y:S02]  /*0540*/  IMAD R19, R13, R9, R4 ;  /* 0x000000090d137224 */ /* 0x000fe400078e0204 */
[----:B0-----:R-:W-:Y:S01]  /*0550*/  IMAD.WIDE R16, R0, 0x2, R28 ;  /* 0x0000000200107825 */ /* 0x001fe200078e021c */
[----:B--2---:R-:W-:-:S04]  /*0560*/  PRMT R18, R18, 0x9910, RZ ;  /* 0x0000991012127816 */ /* 0x004fc800000000ff */
[----:B------:R-:W-:Y:S01]  /*0570*/  IADD3 R19, PT, PT, R18, R19, RZ ;  /* 0x0000001312137210 */ /* 0x000fe20007ffe0ff */
[----:B---3--:R-:W-:Y:S02]  /*0580*/  FADD R24, R24, R26 ;  /* 0x0000001a18187221 */ /* 0x008fe40000000000 */
[----:B------:R0:W2:Y:S02]  /*0590*/  LDG.E.U16.CONSTANT R26, desc[UR6][R16.64] ;  /* 0x00000006101a7981 */ /* 0x0000a4000c1e9500 */
[----:B------:R-:W-:-:S06]  /*05a0*/  IMAD.WIDE R18, R19, 0x4, R14 ;  /* 0x0000000413127825 */ /* 0x000fcc00078e020e */
[----:B------:R-:W3:Y:S01]  /*05b0*/  LDG.E.CONSTANT R19, desc[UR6][R18.64] ;  /* 0x0000000612137981 */ /* 0x000ee2000c1e9900 */
[----:B------:R-:W-:Y:S02]  /*05c0*/  IMAD R29, R20, R9, R4 ;  /* 0x00000009141d7224 */ /* 0x000fe400078e0204 */
[----:B0-----:R-:W-:Y:S01]  /*05d0*/  IMAD.WIDE R16, R0, 0x2, R16 ;  /* 0x0000000200107825 */ /* 0x001fe200078e0210 */
[----:B--2---:R-:W-:-:S04]  /*05e0*/  PRMT R26, R26, 0x9910, RZ ;  /* 0x000099101a1a7816 */ /* 0x004fc800000000ff */
[----:B------:R-:W-:Y:S02]  /*05f0*/  IADD3 R29, PT, PT, R26, R29, RZ ;  /* 0x0000001d1a1d7210 */ /* 0x000fe40007ffe0ff */
[----:B------:R0:W2:Y:S01]  /*0600*/  LDG.E.U16.CONSTANT R26, desc[UR6][R16.64] ;  /* 0x00000006101a7981 */ /* 0x0000a2000c1e9500 */
[----:B---3--:R-:W-:Y:S01]  /*0610*/  FADD R24, R24, R19 ;  /* 0x0000001318187221 */ /* 0x008fe20000000000 */
[----:B------:R-:W-:-:S06]  /*0620*/  IMAD.WIDE R18, R0, 0x2, R16 ;  /* 0x0000000200127825 */ /* 0x000fcc00078e0210 */
[----:B------:R-:W3:Y:S01]  /*0630*/  LDG.E.U16.CONSTANT R18, desc[UR6][R18.64] ;  /* 0x0000000612127981 */ /* 0x000ee2000c1e9500 */
[----:B0-----:R-:W-:Y:S02]  /*0640*/  IMAD R17, R21, R9, R4 ;  /* 0x0000000915117224 */ /* 0x001fe400078e0204 */
[----:B------:R-:W-:-:S06]  /*0650*/  IMAD.WIDE R28, R29, 0x4, R14 ;  /* 0x000000041d1c7825 */ /* 0x000fcc00078e020e */
[----:B------:R0:W4:Y:S01]  /*0660*/  LDG.E.CONSTANT R29, desc[UR6][R28.64] ;  /* 0x000000061c1d7981 */ /* 0x000122000c1e9900 */
[----:B--2---:R-:W-:-:S04]  /*0670*/  PRMT R26, R26, 0x9910, RZ ;  /* 0x000099101a1a7816 */ /* 0x004fc800000000ff */
[----:B------:R-:W-:Y:S01]  /*0680*/  IADD3 R26, PT, PT, R26, R17, RZ ;  /* 0x000000111a1a7210 */ /* 0x000fe20007ffe0ff */
[----:B------:R-:W-:Y:S01]  /*0690*/  IMAD R17, R22, R9, R4 ;  /* 0x0000000916117224 */ /* 0x000fe200078e0204 */
[----:B---3--:R-:W-:-:S04]  /*06a0*/  PRMT R16, R18, 0x9910, RZ ;  /* 0x0000991012107816 */ /* 0x008fc800000000ff */
[----:B0-----:R-:W-:Y:S01]  /*06b0*/  IADD3 R28, PT, PT, R16, R17, RZ ;  /* 0x00000011101c7210 */ /* 0x001fe20007ffe0ff */
[----:B------:R-:W-:-:S04]  /*06c0*/  IMAD.WIDE R16, R26, 0x4, R14 ;  /* 0x000000041a107825 */ /* 0x000fc800078e020e */
[----:B------:R-:W-:Y:S02]  /*06d0*/  IMAD.WIDE R14, R28, 0x4, R14 ;  /* 0x000000041c0e7825 */ /* 0x000fe400078e020e */
[----:B------:R-:W2:Y:S04]  /*06e0*/  LDG.E.CONSTANT R17, desc[UR6][R16.64] ;  /* 0x0000000610117981 */ /* 0x000ea8000c1e9900 */
[----:B------:R-:W3:Y:S01]  /*06f0*/  LDG.E.CONSTANT R15, desc[UR6][R14.64] ;  /* 0x000000060e0f7981 */ /* 0x000ee2000c1e9900 */
[----:B------:R-:W-:-:S04]  /*0700*/  IADD3 R23, PT, PT, R23, 0x8, RZ ;  /* 0x0000000817177810 */ /* 0x000fc80007ffe0ff */
[----:B------:R-:W-:Y:S01]  /*0710*/  ISETP.NE.AND P0, PT, R23, RZ, PT ;  /* 0x000000ff1700720c */ /* 0x000fe20003f05270 */
[----:B----4-:R-:W-:Y:S01]  /*0720*/  FADD R24, R24, R29 ;  /* 0x0000001d18187221 */ /* 0x010fe20000000000 */
[----:B------:R-:W-:Y:S02]  /*0730*/  LEA R27, R0, R27, 0x3 ;  /* 0x0000001b001b7211 */ /* 0x000fe400078e18ff */
[----:B------:R-:W-:Y:S01]  /*0740*/  LEA R4, R9, R4, 0x3 ;  /* 0x0000000409047211 */ /* 0x000fe200078e18ff */
[----:B--2---:R-:W-:-:S04]  /*0750*/  FADD R24, R24, R17 ;  /* 0x0000001118187221 */ /* 0x004fc80000000000 */
[----:B---3--:R-:W-:-:S04]  /*0760*/  FADD R24, R24, R15 ;  /* 0x0000000f18187221 */ /* 0x008fc80000000000 */
[----:B------:R-:W-:Y:S05]  /*0770*/  @P0 BRA `(.L_x_3) ;  /* 0xfffffff800e80947 */ /* 0x000fea000383ffff */
.L_x_2:
[----:B------:R-:W-:-:S13]  /*0780*/  ISETP.NE.AND P0, PT, R7, RZ, PT ;  /* 0x000000ff0700720c */ /* 0x000fda0003f05270 */
[----:B------:R-:W-:Y:S05]  /*0790*/  @!P0 BRA `(.L_x_1) ;  /* 0x00000004003c8947 */ /* 0x000fea0003800000 */
[----:B------:R-:W-:Y:S02]  /*07a0*/  ISETP.GE.U32.AND P0, PT, R7, 0x4, PT ;  /* 0x000000040700780c */ /* 0x000fe40003f06070 */
[----:B------:R-:W-:-:S04]  /*07b0*/  LOP3.LUT R9, R5, 0x3, RZ, 0xc0, !PT ;  /* 0x0000000305097812 */ /* 0x000fc800078ec0ff */
[----:B------:R-:W-:-:S07]  /*07c0*/  ISETP.NE.AND P1, PT, R9, RZ, PT ;  /* 0x000000ff0900720c */ /* 0x000fce0003f25270 */
[----:B------:R-:W-:Y:S06]  /*07d0*/  @!P0 BRA `(.L_x_4) ;  /* 0x0000000000948947 */ /* 0x000fec0003800000 */
[----:B------:R-:W0:Y:S01]  /*07e0*/  LDC.64 R12, c[0x0][0x388] ;  /* 0x0000e200ff0c7b82 */ /* 0x000e220000000a00 */
[----:B------:R-:W-:-:S05]  /*07f0*/  IADD3 R4, PT, PT, R6, R8, RZ ;  /* 0x0000000806047210 */ /* 0x000fca0007ffe0ff */
[----:B------:R-:W-:Y:S02]  /*0800*/  IMAD R7, R4, R0, R3 ;  /* 0x0000000004077224 */ /* 0x000fe400078e0203 */
[----:B------:R-:W1:Y:S02]  /*0810*/  LDC.64 R10, c[0x0][0x380] ;  /* 0x0000e000ff0a7b82 */ /* 0x000e640000000a00 */
[----:B0-----:R-:W-:-:S06]  /*0820*/  IMAD.WIDE R12, R7, 0x2, R12 ;  /* 0x00000002070c7825 */ /* 0x001fcc00078e020c */
[----:B------:R-:W0:Y:S01]  /*0830*/  LDC R7, c[0x0][0x3b4] ;  /* 0x0000ed00ff077b82 */ /* 0x000e220000000800 */
[C---:B------:R-:W-:Y:S02]  /*0840*/  IMAD.WIDE R14, R0.reuse, 0x2, R12 ;  /* 0x00000002000e7825 */ /* 0x040fe400078e020c */
[----:B------:R-:W2:Y:S02]  /*0850*/  LDG.E.U16.CONSTANT R12, desc[UR6][R12.64] ;  /* 0x000000060c0c7981 */ /* 0x000ea4000c1e9500 */
[C---:B------:R-:W-:Y:S02]  /*0860*/  IMAD.WIDE R16, R0.reuse, 0x2, R14 ;  /* 0x0000000200107825 */ /* 0x040fe400078e020e */
[----:B------:R0:W3:Y:S02]  /*0870*/  LDG.E.U16.CONSTANT R14, desc[UR6][R14.64] ;  /* 0x000000060e0e7981 */ /* 0x0000e4000c1e9500 */
[----:B------:R-:W-:Y:S02]  /*0880*/  IMAD.WIDE R18, R0, 0x2, R16 ;  /* 0x0000000200127825 */ /* 0x000fe400078e0210 */
[----:B------:R-:W4:Y:S04]  /*0890*/  LDG.E.U16.CONSTANT R21, desc[UR6][R16.64] ;  /* 0x0000000610157981 */ /* 0x000f28000c1e9500 */
[----:B------:R-:W5:Y:S01]  /*08a0*/  LDG.E.U16.CONSTANT R18, desc[UR6][R18.64] ;  /* 0x0000000612127981 */ /* 0x000f62000c1e9500 */
[C---:B------:R-:W-:Y:S01]  /*08b0*/  IADD3 R22, PT, PT, R4.reuse, 0x2, RZ ;  /* 0x0000000204167810 */ /* 0x040fe20007ffe0ff */
[----:B0-----:R-:W-:Y:S01]  /*08c0*/  IMAD R15, R4, R7, R7 ;  /* 0x00000007040f7224 */ /* 0x001fe200078e0207 */
[----:B--2---:R-:W-:-:S05]  /*08d0*/  PRMT R20, R12, 0x9910, RZ ;  /* 0x000099100c147816 */ /* 0x004fca00000000ff */
[----:B------:R-:W-:Y:S01]  /*08e0*/  IMAD R13, R4, R7, R20 ;  /* 0x00000007040d7224 */ /* 0x000fe200078e0214 */
[----:B---3--:R-:W-:Y:S02]  /*08f0*/  PRMT R12, R14, 0x9910, RZ ;  /* 0x000099100e0c7816 */ /* 0x008fe400000000ff */
[----:B------:R-:W-:Y:S02]  /*0900*/  IADD3 R4, PT, PT, R4, 0x3, RZ ;  /* 0x0000000304047810 */ /* 0x000fe40007ffe0ff */
[----:B------:R-:W-:Y:S01]  /*0910*/  IADD3 R15, PT, PT, R12, R15, RZ ;  /* 0x0000000f0c0f7210 */ /* 0x000fe20007ffe0ff */
[----:B-1----:R-:W-:Y:S01]  /*0920*/  IMAD.WIDE R12, R13, 0x4, R10 ;  /* 0x000000040d0c7825 */ /* 0x002fe200078e020a */
[----:B----4-:R-:W-:Y:S02]  /*0930*/  PRMT R14, R21, 0x9910, RZ ;  /* 0x00009910150e7816 */ /* 0x010fe400000000ff */
[----:B-----5:R-:W-:-:S03]  /*0940*/  PRMT R16, R18, 0x9910, RZ ;  /* 0x0000991012107816 */ /* 0x020fc600000000ff */
[----:B------:R-:W-:Y:S01]  /*0950*/  IMAD R17, R22, R7, R14 ;  /* 0x0000000716117224 */ /* 0x000fe200078e020e */
[----:B------:R-:W2:Y:S01]  /*0960*/  LDG.E.CONSTANT R13, desc[UR6][R12.64] ;  /* 0x000000060c0d7981 */ /* 0x000ea2000c1e9900 */
[----:B------:R-:W-:-:S04]  /*0970*/  IMAD.WIDE R14, R15, 0x4, R10 ;  /* 0x000000040f0e7825 */ /* 0x000fc800078e020a */
[----:B------:R-:W-:Y:S02]  /*0980*/  IMAD R7, R4, R7, R16 ;  /* 0x0000000704077224 */ /* 0x000fe400078e0210 */
[--C-:B------:R-:W-:Y:S01]  /*0990*/  IMAD.WIDE R16, R17, 0x4, R10.reuse ;  /* 0x0000000411107825 */ /* 0x100fe200078e020a */
[----:B------:R-:W3:Y:S03]  /*09a0*/  LDG.E.CONSTANT R15, desc[UR6][R14.64] ;  /* 0x000000060e0f7981 */ /* 0x000ee6000c1e9900 */
[----:B------:R-:W-:Y:S02]  /*09b0*/  IMAD.WIDE R10, R7, 0x4, R10 ;  /* 0x00000004070a7825 */ /* 0x000fe400078e020a */
[----:B------:R-:W4:Y:S04]  /*09c0*/  LDG.E.CONSTANT R17, desc[UR6][R16.64] ;  /* 0x0000000610117981 */ /* 0x000f28000c1e9900 */
[----:B------:R-:W5:Y:S01]  /*09d0*/  LDG.E.CONSTANT R11, desc[UR6][R10.64] ;  /* 0x000000060a0b7981 */ /* 0x000f62000c1e9900 */
[----:B------:R-:W-:Y:S01]  /*09e0*/  IADD3 R8, PT, PT, R8, 0x4, RZ ;  /* 0x0000000408087810 */ /* 0x000fe20007ffe0ff */
[----:B--2---:R-:W-:-:S04]  /*09f0*/  FADD R24, R24, R13 ;  /* 0x0000000d18187221 */ /* 0x004fc80000000000 */
[----:B---3--:R-:W-:-:S04]  /*0a00*/  FADD R24, R24, R15 ;  /* 0x0000000f18187221 */ /* 0x008fc80000000000 */
[----:B----4-:R-:W-:-:S04]  /*0a10*/  FADD R24, R24, R17 ;  /* 0x0000001118187221 */ /* 0x010fc80000000000 */
[----:B-----5:R-:W-:-:S07]  /*0a20*/  FADD R24, R24, R11 ;  /* 0x0000000b18187221 */ /* 0x020fce0000000000 */
.L_x_4:
[----:B------:R-:W-:Y:S05]  /*0a30*/  @!P1 BRA `(.L_x_1) ;  /* 0x0000000000949947 */ /* 0x000fea0003800000 */
[----:B------:R-:W0:Y:S01]  /*0a40*/  LDC.64 R10, c[0x0][0x388] ;  /* 0x0000e200ff0a7b82 */ /* 0x000e220000000a00 */
[----:B------:R-:W-:Y:S02]  /*0a50*/  ISETP.NE.AND P0, PT, R9, 0x1, PT ;  /* 0x000000010900780c */ /* 0x000fe40003f05270 */
[----:B------:R-:W-:-:S04]  /*0a60*/  LOP3.LUT R7, R5, 0x1, RZ, 0xc0, !PT ;  /* 0x0000000105077812 */ /* 0x000fc800078ec0ff */
[----:B------:R-:W-:Y:S01]  /*0a70*/  ISETP.NE.U32.AND P1, PT, R7, 0x1, PT ;  /* 0x000000010700780c */ /* 0x000fe20003f25070 */
[----:B------:R-:W1:Y:S06]  /*0a80*/  LDC.64 R4, c[0x0][0x388] ;  /* 0x0000e200ff047b82 */ /* 0x000e6c0000000a00 */
[----:B------:R-:W-:Y:S02]  /*0a90*/  @P0 IADD3 R7, PT, PT, R6, R8, RZ ;  /* 0x0000000806070210 */ /* 0x000fe40007ffe0ff */
[----:B------:R-:W-:Y:S01]  /*0aa0*/  @P0 IADD3 R8, PT, PT, R8, 0x2, RZ ;  /* 0x0000000208080810 */ /* 0x000fe20007ffe0ff */
[----:B------:R-:W2:Y:S02]  /*0ab0*/  @P0 LDC R16, c[0x0][0x3b4] ;  /* 0x0000ed00ff100b82 */ /* 0x000ea40000000800 */
[----:B------:R-:W-:Y:S01]  /*0ac0*/  @P0 IMAD R13, R7, R0, R3 ;  /* 0x00000000070d0224 */ /* 0x000fe200078e0203 */
[----:B------:R-:W-:-:S03]  /*0ad0*/  @!P1 IADD3 R6, PT, PT, R6, R8, RZ ;  /* 0x0000000806069210 */ /* 0x000fc60007ffe0ff */
[----:B0-----:R-:W-:Y:S02]  /*0ae0*/  @P0 IMAD.WIDE R12, R13, 0x2, R10 ;  /* 0x000000020d0c0825 */ /* 0x001fe400078e020a */
[----:B------:R-:W0:Y:S02]  /*0af0*/  LDC.64 R8, c[0x0][0x380] ;  /* 0x0000e000ff087b82 */ /* 0x000e240000000a00 */
[----:B------:R-:W-:Y:S02]  /*0b00*/  @!P1 IMAD R11, R6, R0, R3 ;  /* 0x00000000060b9224 */ /* 0x000fe400078e0203 */
[----:B------:R-:W-:Y:S02]  /*0b10*/  @P0 IMAD.WIDE R14, R0, 0x2, R12 ;  /* 0x00000002000e0825 */ /* 0x000fe400078e020c */
[----:B------:R-:W3:Y:S02]  /*0b20*/  @P0 LDG.E.U16.CONSTANT R12, desc[UR6][R12.64] ;  /* 0x000000060c0c0981 */ /* 0x000ee4000c1e9500 */
[----:B------:R-:W4:Y:S01]  /*0b30*/  @!P1 LDC R17, c[0x0][0x3b4] ;  /* 0x0000ed00ff119b82 */ /* 0x000f220000000800 */
[----:B-1----:R-:W-:Y:S01]  /*0b40*/  @!P1 IMAD.WIDE R10, R11, 0x2, R4 ;  /* 0x000000020b0a9825 */ /* 0x002fe200078e0204 */
[----:B------:R-:W5:Y:S05]  /*0b50*/  @P0 LDG.E.U16.CONSTANT R14, desc[UR6][R14.64] ;  /* 0x000000060e0e0981 */ /* 0x000f6a000c1e9500 */
[----:B------:R1:W4:Y:S01]  /*0b60*/  @!P1 LDG.E.U16.CONSTANT R10, desc[UR6][R10.64] ;  /* 0x000000060a0a9981 */ /* 0x000322000c1e9500 */
[----:B------:R-:W0:Y:S01]  /*0b70*/  LDC.64 R4, c[0x0][0x380] ;  /* 0x0000e000ff047b82 */ /* 0x000e220000000a00 */
[----:B---3--:R-:W-:Y:S01]  /*0b80*/  @P0 PRMT R0, R12, 0x9910, RZ ;  /* 0x000099100c000816 */ /* 0x008fe200000000ff */
[----:B--2---:R-:W-:Y:S01]  /*0b90*/  @P0 IMAD R12, R7, R16, R16 ;  /* 0x00000010070c0224 */ /* 0x004fe200078e0210 */
[----:B-----5:R-:W-:-:S03]  /*0ba0*/  @P0 PRMT R3, R14, 0x9910, RZ ;  /* 0x000099100e030816 */ /* 0x020fc600000000ff */
[----:B-1----:R-:W-:Y:S01]  /*0bb0*/  @P0 IMAD R11, R7, R16, R0 ;  /* 0x00000010070b0224 */ /* 0x002fe200078e0200 */
[----:B----4-:R-:W-:-:S03]  /*0bc0*/  @!P1 PRMT R13, R10, 0x9910, RZ ;  /* 0x000099100a0d9816 */ /* 0x010fc600000000ff */
[----:B0-----:R-:W-:Y:S01]  /*0bd0*/  @P0 IMAD.WIDE R10, R11, 0x4, R8 ;  /* 0x000000040b0a0825 */ /* 0x001fe200078e0208 */
[----:B------:R-:W-:Y:S02]  /*0be0*/  @P0 IADD3 R7, PT, PT, R3, R12, RZ ;  /* 0x0000000c03070210 */ /* 0x000fe40007ffe0ff */
[----:B------:R-:W-:-:S03]  /*0bf0*/  @!P1 MOV R3, R13 ;  /* 0x0000000d00039202 */ /* 0x000fc60000000f00 */
[----:B------:R-:W-:Y:S01]  /*0c00*/  @P0 IMAD.WIDE R8, R7, 0x4, R8 ;  /* 0x0000000407080825 */ /* 0x000fe200078e0208 */
[----:B------:R-:W2:Y:S03]  /*0c10*/  @P0 LDG.E.CONSTANT R11, desc[UR6][R10.64] ;  /* 0x000000060a0b0981 */ /* 0x000ea6000c1e9900 */
[----:B------:R-:W-:Y:S02]  /*0c20*/  @!P1 IMAD R3, R6, R17, R3 ;  /* 0x0000001106039224 */ /* 0x000fe400078e0203 */
[----:B------:R-:W3:Y:S02]  /*0c30*/  @P0 LDG.E.CONSTANT R9, desc[UR6][R8.64] ;  /* 0x0000000608090981 */ /* 0x000ee4000c1e9900 */
[----:B------:R-:W-:-:S06]  /*0c40*/  @!P1 IMAD.WIDE R4, R3, 0x4, R4 ;  /* 0x0000000403049825 */ /* 0x000fcc00078e0204 */
[----:B------:R-:W4:Y:S01]  /*0c50*/  @!P1 LDG.E.CONSTANT R5, desc[UR6][R4.64] ;  /* 0x0000000604059981 */ /* 0x000f22000c1e9900 */
[----:B--2---:R-:W-:-:S04]  /*0c60*/  @P0 FADD R0, R24, R11 ;  /* 0x0000000b18000221 */ /* 0x004fc80000000000 */
[----:B---3--:R-:W-:-:S04]  /*0c70*/  @P0 FADD R24, R0, R9 ;  /* 0x0000000900180221 */ /* 0x008fc80000000000 */
[----:B----4-:R-:W-:-:S07]  /*0c80*/  @!P1 FADD R24, R24, R5 ;  /* 0x0000000518189221 */ /* 0x010fce0000000000 */
.L_x_1:
[----:B------:R-:W0:Y:S08]  /*0c90*/  LDC.64 R4, c[0x0][0x398] ;  /* 0x0000e600ff047b82 */ /* 0x000e300000000a00 */
[----:B------:R-:W1:Y:S01]  /*0ca0*/  LDC.64 R6, c[0x0][0x3a0] ;  /* 0x0000e800ff067b82 */ /* 0x000e620000000a00 */
[----:B0-----:R-:W-:-:S06]  /*0cb0*/  IMAD.WIDE R4, R2, 0x4, R4 ;  /* 0x0000000402047825 */ /* 0x001fcc00078e0204 */
[----:B------:R-:W2:Y:S01]  /*0cc0*/  LDG.E.CONSTANT R5, desc[UR6][R4.64] ;  /* 0x0000000604057981 */ /* 0x000ea2000c1e9900 */
[----:B-1----:R-:W-:-:S04]  /*0cd0*/  IMAD.WIDE R2, R2, 0x4, R6 ;  /* 0x0000000402027825 */ /* 0x002fc800078e0206 */
[----:B--2---:R-:W-:-:S05]  /*0ce0*/  FMUL R7, R5, R24 ;  /* 0x0000001805077220 */ /* 0x004fca0000400000 */
[----:B------:R-:W-:Y:S01]  /*0cf0*/  STG.E desc[UR6][R2.64], R7 ;  /* 0x0000000702007986 */ /* 0x000fe2000c101906 */
[----:B------:R-:W-:Y:S05]  /*0d00*/  EXIT ;  /* 0x000000000000794d */ /* 0x000fea0003800000 */
.L_x_0:
[----:B------:R-:W0:Y:S01]  /*0d10*/  LDC.64 R4, c[0x0][0x3a0] ;  /* 0x0000e800ff047b82 */ /* 0x000e220000000a00 */
[----:B------:R-:W-:Y:S01]  /*0d20*/  MOV R3, 0xff800000 ;  /* 0xff80000000037802 */ /* 0x000fe20000000f00 */
[----:B0-----:R-:W-:-:S05]  /*0d30*/  IMAD.WIDE R4, R2, 0x4, R4 ;  /* 0x0000000402047825 */ /* 0x001fca00078e0204 */
[----:B------:R-:W-:Y:S01]  /*0d40*/  STG.E desc[UR6][R4.64], R3 ;  /* 0x0000000304007986 */ /* 0x000fe2000c101906 */
[----:B------:R-:W-:Y:S05]  /*0d50*/  EXIT ;  /* 0x000000000000794d */ /* 0x000fea0003800000 */
.L_x_5:
[----:B------:R-:W-:-:S00]  /*0d60*/  BRA `(.L_x_5) ;  /* 0xfffffffc00fc7947 */ /* 0x000fc0000383ffff */
[----:B------:R-:W-:-:S00]  /*0d70*/  NOP ;  /* 0x0000000000007918 */ /* 0x000fc00000000000 */
        /* <DEDUP_REMOVED lines=8> */
.L_x_6:


//--------------------- .nv.shared.reserved.0     --------------------------
	.section	.nv.shared.reserved.0,"aw",@nobits
	.weak		__nv_reservedSMEM_offset_0_alias
	.size		__nv_reservedSMEM_offset_0_alias, 0, 64
	.other		__nv_reservedSMEM_offset_0_alias,@"STO_CUDA_RESERVED_SHARED STV_DEFAULT"
__nv_reservedSMEM_offset_0_alias:
	.zero		0
	.zero		64


//--------------------- .nv.constant0._Z28soft_hash_collision_kernel_3PKfPKsPKbS0_Pfiiiii --------------------------
	.section	.nv.constant0._Z28soft_hash_collision_kernel_3PKfPKsPKbS0_Pfiiiii,"a",@progbits
	.sectionflags	@""
	.align	4
.nv.constant0._Z28soft_hash_collision_kernel_3PKfPKsPKbS0_Pfiiiii:
	.zero		956


//--------------------- SYMBOLS --------------------------

	.type		.nv.reservedSmem.offset0,@object
	.size		.nv.reservedSmem.offset0,0x4
